	.headerflags	@"EF_CUDA_TEXMODE_UNIFIED EF_CUDA_64BIT_ADDRESS EF_CUDA_ACCELERATORS EF_CUDA_SM90 EF_CUDA_VIRTUAL_SM(EF_CUDA_SM90)"
	.elftype	@"ET_EXEC"


//--------------------- .nv.info                  --------------------------
	.section	.nv.info,"",@"SHT_CUDA_INFO"
	.align	4


	//----- nvinfo : EIATTR_REGCOUNT
	.align		4
        /*0000*/ 	.byte	0x04, 0x2f
        /*0002*/ 	.short	(.L_1 - .L_0)
	.align		4
.L_0:
        /*0004*/ 	.word	index@(triton_poi_fused_reflection_pad2d_8)
        /*0008*/ 	.word	0x0000000d


	//----- nvinfo : EIATTR_MIN_STACK_SIZE
	.align		4
.L_1:
        /*000c*/ 	.byte	0x04, 0x12
        /*000e*/ 	.short	(.L_3 - .L_2)
	.align		4
.L_2:
        /*0010*/ 	.word	index@(triton_poi_fused_reflection_pad2d_8)
        /*0014*/ 	.word	0x00000000


	//----- nvinfo : EIATTR_FRAME_SIZE
	.align		4
.L_3:
        /*0018*/ 	.byte	0x04, 0x11
        /*001a*/ 	.short	(.L_5 - .L_4)
	.align		4
.L_4:
        /*001c*/ 	.word	index@(triton_poi_fused_reflection_pad2d_8)
        /*0020*/ 	.word	0x00000000


	//----- nvinfo : EIATTR_MIN_STACK_SIZE
	.align		4
.L_5:
        /*0024*/ 	.byte	0x04, 0x12
        /*0026*/ 	.short	(.L_7 - .L_6)
	.align		4
.L_6:
        /*0028*/ 	.word	index@(triton_poi_fused_reflection_pad2d_8)
        /*002c*/ 	.word	0x00000000
.L_7:


//--------------------- .nv.info.triton_poi_fused_reflection_pad2d_8 --------------------------
	.section	.nv.info.triton_poi_fused_reflection_pad2d_8,"",@"SHT_CUDA_INFO"
	.sectionflags	@""
	.align	4


	//----- nvinfo : EIATTR_CUDA_API_VERSION
	.align		4
        /*0000*/ 	.byte	0x04, 0x37
        /*0002*/ 	.short	(.L_9 - .L_8)
.L_8:
        /*0004*/ 	.word	0x0000007c


	//----- nvinfo : EIATTR_KPARAM_INFO
	.align		4
.L_9:
        /*0008*/ 	.byte	0x04, 0x17
        /*000a*/ 	.short	(.L_11 - .L_10)
.L_10:
        /*000c*/ 	.word	0x00000000
        /*0010*/ 	.short	0x0002
        /*0012*/ 	.short	0x0010
        /*0014*/ 	.byte	0x00, 0xf0, 0x11, 0x00


	//----- nvinfo : EIATTR_KPARAM_INFO
	.align		4
.L_11:
        /*0018*/ 	.byte	0x04, 0x17
        /*001a*/ 	.short	(.L_13 - .L_12)
.L_12:
        /*001c*/ 	.word	0x00000000
        /*0020*/ 	.short	0x0001
        /*0022*/ 	.short	0x0008
        /*0024*/ 	.byte	0x00, 0xf4, 0x21, 0x00


	//----- nvinfo : EIATTR_KPARAM_INFO
	.align		4
.L_13:
        /*0028*/ 	.byte	0x04, 0x17
        /*002a*/ 	.short	(.L_15 - .L_14)
.L_14:
        /*002c*/ 	.word	0x00000000
        /*0030*/ 	.short	0x0000
        /*0032*/ 	.short	0x0000
        /*0034*/ 	.byte	0x00, 0xf4, 0x21, 0x00


	//----- nvinfo : EIATTR_SPARSE_MMA_MASK
	.align		4
.L_15:
        /*0038*/ 	.byte	0x03, 0x50
        /*003a*/ 	.short	0x0000


	//----- nvinfo : EIATTR_MAXREG_COUNT
	.align		4
        /*003c*/ 	.byte	0x03, 0x1b
        /*003e*/ 	.short	0x00ff


	//----- nvinfo : EIATTR_EXIT_INSTR_OFFSETS
	.align		4
        /*0040*/ 	.byte	0x04, 0x1c
        /*0042*/ 	.short	(.L_17 - .L_16)


	//   ....[0]....
.L_16:
        /*0044*/ 	.word	0x00000380


	//----- nvinfo : EIATTR_REQNTID
	.align		4
.L_17:
        /*0048*/ 	.byte	0x04, 0x10
        /*004a*/ 	.short	(.L_19 - .L_18)
.L_18:
        /*004c*/ 	.word	0x00000100
        /*0050*/ 	.word	0x00000001
        /*0054*/ 	.word	0x00000001


	//----- nvinfo : EIATTR_CBANK_PARAM_SIZE
	.align		4
.L_19:
        /*0058*/ 	.byte	0x03, 0x19
        /*005a*/ 	.short	0x0014


	//----- nvinfo : EIATTR_PARAM_CBANK
	.align		4
        /*005c*/ 	.byte	0x04, 0x0a
        /*005e*/ 	.short	(.L_21 - .L_20)
	.align		4
.L_20:
        /*0060*/ 	.word	index@(.nv.constant0.triton_poi_fused_reflection_pad2d_8)
        /*0064*/ 	.short	0x0210
        /*0066*/ 	.short	0x0014


	//----- nvinfo : EIATTR_SW_WAR
	.align		4
.L_21:
        /*0068*/ 	.byte	0x04, 0x36
        /*006a*/ 	.short	(.L_23 - .L_22)
.L_22:
        /*006c*/ 	.word	0x00000008
.L_23:


//--------------------- .nv.callgraph             --------------------------
	.section	.nv.callgraph,"",@"SHT_CUDA_CALLGRAPH"
	.align	4
	.sectionentsize	8
	.align		4
        /*0000*/ 	.word	0x00000000
	.align		4
        /*0004*/ 	.word	0xffffffff
	.align		4
        /*0008*/ 	.word	0x00000000
	.align		4
        /*000c*/ 	.word	0xfffffffe
	.align		4
        /*0010*/ 	.word	0x00000000
	.align		4
        /*0014*/ 	.word	0xfffffffd
	.align		4
        /*0018*/ 	.word	0x00000000
	.align		4
        /*001c*/ 	.word	0xfffffffc


//--------------------- .text.triton_poi_fused_reflection_pad2d_8 --------------------------
	.section	.text.triton_poi_fused_reflection_pad2d_8,"ax",@progbits
	.align	128
        .global         triton_poi_fused_reflection_pad2d_8
        .type           triton_poi_fused_reflection_pad2d_8,@function
        .size           triton_poi_fused_reflection_pad2d_8,(.L_x_1 - triton_poi_fused_reflection_pad2d_8)
        .other          triton_poi_fused_reflection_pad2d_8,@"STO_CUDA_ENTRY STV_DEFAULT"
triton_poi_fused_reflection_pad2d_8:
.text.triton_poi_fused_reflection_pad2d_8:
[----:B------:R-:W-:Y:S01]  /*0000*/  LDC R1, c[0x0][0x28] ;  /* 0x00000a00ff017b82 */ /* 0x000fe20000000800 */
[----:B------:R-:W1:Y:S01]  /*0010*/  S2R R0, SR_TID.X ;  /* 0x0000000000007919 */ /* 0x000e620000002100 */
[----:B------:R-:W-:Y:S01]  /*0020*/  ULDC.64 UR4, c[0x0][0x208] ;  /* 0x0000820000047ab9 */ /* 0x000fe20000000a00 */
[----:B------:R-:W2:Y:S01]  /*0030*/  S2R R3, SR_CTAID.X ;  /* 0x0000000000037919 */ /* 0x000ea20000002500 */
[----:B-1----:R-:W-:Y:S01]  /*0040*/  IMAD.SHL.U32 R0, R0, 0x2, RZ ;  /* 0x0000000200007824 */ /* 0x002fe200078e00ff */
[----:B--2---:R-:W-:-:S04]  /*0050*/  SHF.R.S32.HI R6, RZ, 0x16, R3 ;  /* 0x00000016ff067819 */ /* 0x004fc80000011403 */
[----:B------:R-:W-:Y:S02]  /*0060*/  LOP3.LUT R0, R0, 0x1fe, RZ, 0xc0, !PT ;  /* 0x000001fe00007812 */ /* 0x000fe400078ec0ff */
[----:B------:R-:W-:-:S03]  /*0070*/  SGXT R6, R6, 0x1 ;  /* 0x000000010606781a */ /* 0x000fc60000000200 */
[----:B------:R-:W-:-:S04]  /*0080*/  IMAD R0, R3, 0x200, R0 ;  /* 0x0000020003007824 */ /* 0x000fc800078e0200 */
[----:B------:R-:W-:Y:S01]  /*0090*/  IMAD.HI R2, R0, 0x38e38e39, RZ ;  /* 0x38e38e3900027827 */ /* 0x000fe200078e02ff */
[----:B------:R-:W-:-:S04]  /*00a0*/  LEA.HI R4, R6, R0, RZ, 0x8 ;  /* 0x0000000006047211 */ /* 0x000fc800078f40ff */
[----:B------:R-:W-:Y:S02]  /*00b0*/  SHF.R.U32.HI R3, RZ, 0x1f, R2 ;  /* 0x0000001fff037819 */ /* 0x000fe40000011602 */
[----:B------:R-:W-:Y:S02]  /*00c0*/  SHF.R.S32.HI R5, RZ, 0x8, R4 ;  /* 0x00000008ff057819 */ /* 0x000fe40000011404 */
[----:B------:R-:W-:-:S03]  /*00d0*/  LEA.HI.SX32 R3, R2, R3, 0x16 ;  /* 0x0000000302037211 */ /* 0x000fc600078fb2ff */
[----:B------:R-:W-:-:S04]  /*00e0*/  IMAD.HI R8, R5, 0x38e38e39, RZ ;  /* 0x38e38e3905087827 */ /* 0x000fc800078e02ff */
[----:B------:R-:W-:Y:S01]  /*00f0*/  IMAD.HI R2, R3, 0x38e38e39, RZ ;  /* 0x38e38e3903027827 */ /* 0x000fe200078e02ff */
[----:B------:R-:W-:-:S04]  /*0100*/  SHF.R.U32.HI R9, RZ, 0x1f, R8 ;  /* 0x0000001fff097819 */ /* 0x000fc80000011608 */
[----:B------:R-:W-:Y:S02]  /*0110*/  SHF.R.U32.HI R7, RZ, 0x1f, R2 ;  /* 0x0000001fff077819 */ /* 0x000fe40000011602 */
[----:B------:R-:W-:Y:S02]  /*0120*/  LEA.HI.SX32 R9, R8, R9, 0x1e ;  /* 0x0000000908097211 */ /* 0x000fe400078ff2ff */
[----:B------:R-:W-:Y:S01]  /*0130*/  LEA.HI.SX32 R7, R2, R7, 0x1e ;  /* 0x0000000702077211 */ /* 0x000fe200078ff2ff */
[----:B------:R-:W-:-:S04]  /*0140*/  IMAD.HI R2, R0, 0x1948b0fd, RZ ;  /* 0x1948b0fd00027827 */ /* 0x000fc800078e02ff */
[----:B------:R-:W-:Y:S02]  /*0150*/  IMAD R7, R7, 0x12, RZ ;  /* 0x0000001207077824 */ /* 0x000fe400078e02ff */
[----:B------:R-:W-:-:S03]  /*0160*/  IMAD R9, R9, 0x12, RZ ;  /* 0x0000001209097824 */ /* 0x000fc600078e02ff */
[----:B------:R-:W-:Y:S02]  /*0170*/  LOP3.LUT R8, RZ, R7, RZ, 0x33, !PT ;  /* 0x00000007ff087212 */ /* 0x000fe400078e33ff */
[----:B------:R-:W-:Y:S02]  /*0180*/  LOP3.LUT R10, RZ, R9, RZ, 0x33, !PT ;  /* 0x00000009ff0a7212 */ /* 0x000fe400078e33ff */
[----:B------:R-:W-:Y:S01]  /*0190*/  LOP3.LUT R7, R4, 0xffffff00, RZ, 0xc0, !PT ;  /* 0xffffff0004077812 */ /* 0x000fe200078ec0ff */
[----:B------:R-:W-:Y:S01]  /*01a0*/  IMAD.IADD R8, R3, 0x1, R8 ;  /* 0x0000000103087824 */ /* 0x000fe200078e0208 */
[----:B------:R-:W-:Y:S01]  /*01b0*/  SHF.R.U32.HI R3, RZ, 0x1f, R2 ;  /* 0x0000001fff037819 */ /* 0x000fe20000011602 */
[----:B------:R-:W-:Y:S02]  /*01c0*/  IMAD.IADD R10, R5, 0x1, R10 ;  /* 0x00000001050a7824 */ /* 0x000fe400078e020a */
[----:B------:R-:W-:Y:S01]  /*01d0*/  VIADD R5, R0, 0x1 ;  /* 0x0000000100057836 */ /* 0x000fe20000000000 */
[----:B------:R-:W-:-:S02]  /*01e0*/  IABS R9, R8 ;  /* 0x0000000800097213 */ /* 0x000fc40000000000 */
[----:B------:R-:W-:Y:S02]  /*01f0*/  LEA.HI R8, R2, R3, RZ, 0x13 ;  /* 0x0000000302087211 */ /* 0x000fe400078f98ff */
[----:B------:R-:W1:Y:S01]  /*0200*/  LDC.64 R2, c[0x0][0x210] ;  /* 0x00008400ff027b82 */ /* 0x000e620000000a00 */
[----:B------:R-:W-:Y:S01]  /*0210*/  IABS R10, R10 ;  /* 0x0000000a000a7213 */ /* 0x000fe20000000000 */
[----:B------:R-:W-:Y:S01]  /*0220*/  VIADD R9, R9, 0xfffffff1 ;  /* 0xfffffff109097836 */ /* 0x000fe20000000000 */
[----:B------:R-:W-:Y:S02]  /*0230*/  LEA.HI R6, R6, R5, RZ, 0x8 ;  /* 0x0000000506067211 */ /* 0x000fe400078f40ff */
[----:B------:R-:W-:Y:S01]  /*0240*/  LEA R8, R8, 0xff00, 0x10 ;  /* 0x0000ff0008087811 */ /* 0x000fe200078e80ff */
[----:B------:R-:W-:Y:S01]  /*0250*/  VIADD R4, R10, 0xfffffff1 ;  /* 0xfffffff10a047836 */ /* 0x000fe20000000000 */
[----:B------:R-:W-:Y:S02]  /*0260*/  IABS R9, R9 ;  /* 0x0000000900097213 */ /* 0x000fe40000000000 */
[----:B------:R-:W-:-:S02]  /*0270*/  LOP3.LUT R6, R6, 0xffffff00, RZ, 0xc0, !PT ;  /* 0xffffff0006067812 */ /* 0x000fc400078ec0ff */
[C---:B------:R-:W-:Y:S02]  /*0280*/  IADD3 R7, R8.reuse, R0, -R7 ;  /* 0x0000000008077210 */ /* 0x040fe40007ffe807 */
[----:B------:R-:W-:Y:S01]  /*0290*/  IABS R10, R4 ;  /* 0x00000004000a7213 */ /* 0x000fe20000000000 */
[----:B------:R-:W-:Y:S01]  /*02a0*/  IMAD.MOV.U32 R4, RZ, RZ, R9 ;  /* 0x000000ffff047224 */ /* 0x000fe200078e0009 */
[----:B------:R-:W-:-:S03]  /*02b0*/  IADD3 R6, R8, R5, -R6 ;  /* 0x0000000508067210 */ /* 0x000fc60007ffe806 */
[----:B------:R-:W-:Y:S02]  /*02c0*/  IMAD.MOV.U32 R8, RZ, RZ, R10 ;  /* 0x000000ffff087224 */ /* 0x000fe400078e000a */
[C---:B------:R-:W-:Y:S02]  /*02d0*/  IMAD R7, R4.reuse, -0x1000, R7 ;  /* 0xfffff00004077824 */ /* 0x040fe400078e0207 */
[----:B------:R-:W-:Y:S02]  /*02e0*/  IMAD R6, R4, -0x1000, R6 ;  /* 0xfffff00004067824 */ /* 0x000fe400078e0206 */
[C---:B------:R-:W-:Y:S02]  /*02f0*/  IMAD R5, R8.reuse, -0x100, R7 ;  /* 0xffffff0008057824 */ /* 0x040fe400078e0207 */
[----:B------:R-:W-:Y:S02]  /*0300*/  IMAD R7, R8, -0x100, R6 ;  /* 0xffffff0008077824 */ /* 0x000fe400078e0206 */
[----:B-1----:R-:W-:-:S04]  /*0310*/  IMAD.WIDE R4, R5, 0x4, R2 ;  /* 0x0000000405047825 */ /* 0x002fc800078e0202 */
[----:B------:R-:W-:Y:S01]  /*0320*/  IMAD.WIDE R2, R7, 0x4, R2 ;  /* 0x0000000407027825 */ /* 0x000fe200078e0202 */
[----:B------:R-:W2:Y:S01]  /*0330*/  LDG.E R8, desc[UR4][R4.64] ;  /* 0x0000000404087981 */ /* 0x000ea2000c1e1900 */
[----:B------:R-:W1:Y:S03]  /*0340*/  LDC.64 R6, c[0x0][0x218] ;  /* 0x00008600ff067b82 */ /* 0x000e660000000a00 */
[----:B------:R-:W2:Y:S01]  /*0350*/  LDG.E R9, desc[UR4][R2.64] ;  /* 0x0000000402097981 */ /* 0x000ea2000c1e1900 */
[----:B-1----:R-:W-:-:S05]  /*0360*/  IMAD.WIDE R6, R0, 0x4, R6 ;  /* 0x0000000400067825 */ /* 0x002fca00078e0206 */
[----:B--2---:R-:W-:Y:S01]  /*0370*/  STG.E.64 desc[UR4][R6.64], R8 ;  /* 0x0000000806007986 */ /* 0x004fe2000c101b04 */
[----:B------:R-:W-:Y:S05]  /*0380*/  EXIT ;  /* 0x000000000000794d */ /* 0x000fea0003800000 */
.L_x_0:
[----:B------:R-:W-:-:S00]  /*0390*/  BRA `(.L_x_0) ;  /* 0xfffffffc00fc7947 */ /* 0x000fc0000383ffff */
[----:B------:R-:W-:-:S00]  /*03a0*/  NOP ;  /* 0x0000000000007918 */ /* 0x000fc00000000000 */
        /* <DEDUP_REMOVED lines=13> */
.L_x_1:


//--------------------- .nv.constant0.triton_poi_fused_reflection_pad2d_8 --------------------------
	.section	.nv.constant0.triton_poi_fused_reflection_pad2d_8,"a",@progbits
	.sectionflags	@""
	.align	4
.nv.constant0.triton_poi_fused_reflection_pad2d_8:
	.zero		548
